//
// Generated by NVIDIA NVVM Compiler
//
// Compiler Build ID: CL-36424714
// Cuda compilation tools, release 13.0, V13.0.88
// Based on NVVM 20.0.0
//

.version 9.0
.target sm_100
.address_size 64


.func reservoir_sampling(
	.param .b32 reservoir_sampling_param_0,
	.param .b32 reservoir_sampling_param_1,
	.param .b64 reservoir_sampling_param_2,
	.param .b64 reservoir_sampling_param_3,
	.param .b64 reservoir_sampling_param_4,
	.param .b64 reservoir_sampling_param_5,
	.param .b64 reservoir_sampling_param_6,
	.param .b64 reservoir_sampling_param_7,
	.param .b64 reservoir_sampling_param_8,
	.param .b64 reservoir_sampling_param_9,
	.param .b64 reservoir_sampling_param_10,
	.param .b32 reservoir_sampling_param_11,
	.param .b32 reservoir_sampling_param_12,
	.param .b32 reservoir_sampling_param_13,
	.param .b32 reservoir_sampling_param_14,
	.param .b32 reservoir_sampling_param_15,
	.param .b32 reservoir_sampling_param_16,
	.param .b32 reservoir_sampling_param_17,
	.param .b32 reservoir_sampling_param_18
)
{
	.reg .pred 	%p<6>;
	.reg .b32 	%r<14>;
	.reg .b32 	%f<12>;
	.reg .b64 	%rd<40>;

	ld.param.u32 	%r2, [reservoir_sampling_param_0];
	ld.param.f32 	%f2, [reservoir_sampling_param_1];
	ld.param.u64 	%rd11, [reservoir_sampling_param_3];
	ld.param.u64 	%rd4, [reservoir_sampling_param_4];
	ld.param.u64 	%rd7, [reservoir_sampling_param_7];
	ld.param.u64 	%rd8, [reservoir_sampling_param_8];
	ld.param.u64 	%rd9, [reservoir_sampling_param_9];
	ld.param.u64 	%rd10, [reservoir_sampling_param_10];
	ld.param.f32 	%f3, [reservoir_sampling_param_11];
	ld.param.u32 	%r3, [reservoir_sampling_param_12];
	ld.param.f32 	%f4, [reservoir_sampling_param_13];
	ld.param.f32 	%f5, [reservoir_sampling_param_14];
	ld.param.f32 	%f6, [reservoir_sampling_param_15];
	ld.param.f32 	%f7, [reservoir_sampling_param_16];
	ld.param.f32 	%f8, [reservoir_sampling_param_17];
	ld.param.f32 	%f9, [reservoir_sampling_param_18];
	cvta.to.global.u64 	%rd12, %rd11;
	mov.u32 	%r4, %ctaid.x;
	mov.u32 	%r5, %ntid.x;
	mov.u32 	%r6, %tid.x;
	mad.lo.s32 	%r1, %r4, %r5, %r6;
	mul.wide.u32 	%rd13, %r2, 8;
	add.s64 	%rd1, %rd12, %rd13;
$L__BB0_1:
	ld.global.u64 	%rd14, [%rd1];
	cvt.u32.u64 	%r7, %rd14;
	mov.b32 	%f10, %r7;
	{ .reg .b32 tmp; mov.b64 {tmp, %r8}, %rd14; }
	add.f32 	%f11, %f3, %f10;
	mul.f32 	%f1, %f2, %f10;
	setp.lt.f32 	%p1, %f1, %f3;
	selp.b32 	%r9, %r1, %r8, %p1;
	cvt.u64.u32 	%rd15, %r9;
	shl.b64 	%rd16, %rd15, 32;
	mov.b32 	%r10, %f11;
	cvt.u64.u32 	%rd17, %r10;
	or.b64  	%rd18, %rd16, %rd17;
	atom.relaxed.global.cas.b64 	%rd19, [%rd1], %rd14, %rd18;
	setp.ne.s64 	%p2, %rd19, %rd14;
	@%p2 bra 	$L__BB0_1;
	setp.geu.f32 	%p3, %f1, %f3;
	@%p3 bra 	$L__BB0_8;
	ld.param.u64 	%rd37, [reservoir_sampling_param_2];
	cvta.to.global.u64 	%rd20, %rd37;
	mul.wide.u32 	%rd21, %r2, 4;
	add.s64 	%rd2, %rd20, %rd21;
$L__BB0_4:
	atom.global.exch.b32 	%r11, [%rd2], 1;
	setp.eq.s32 	%p4, %r11, 1;
	@%p4 bra 	$L__BB0_4;
	ld.global.u32 	%r12, [%rd1+4];
	setp.ne.s32 	%p5, %r1, %r12;
	@%p5 bra 	$L__BB0_7;
	ld.param.u64 	%rd39, [reservoir_sampling_param_6];
	ld.param.u64 	%rd38, [reservoir_sampling_param_5];
	cvta.to.global.u64 	%rd22, %rd38;
	add.s64 	%rd24, %rd22, %rd21;
	st.global.f32 	[%rd24], %f4;
	cvta.to.global.u64 	%rd25, %rd39;
	add.s64 	%rd26, %rd25, %rd21;
	st.global.f32 	[%rd26], %f5;
	cvta.to.global.u64 	%rd27, %rd7;
	add.s64 	%rd28, %rd27, %rd21;
	st.global.f32 	[%rd28], %f6;
	cvta.to.global.u64 	%rd29, %rd8;
	add.s64 	%rd30, %rd29, %rd21;
	st.global.f32 	[%rd30], %f7;
	cvta.to.global.u64 	%rd31, %rd9;
	add.s64 	%rd32, %rd31, %rd21;
	st.global.f32 	[%rd32], %f8;
	cvta.to.global.u64 	%rd33, %rd10;
	add.s64 	%rd34, %rd33, %rd21;
	st.global.f32 	[%rd34], %f9;
	cvta.to.global.u64 	%rd35, %rd4;
	add.s64 	%rd36, %rd35, %rd21;
	st.global.u32 	[%rd36], %r3;
$L__BB0_7:
	atom.global.exch.b32 	%r13, [%rd2], 0;
$L__BB0_8:
	ret;

}
	// .globl	my_kernel
.visible .entry my_kernel(
	.param .align 8 .b8 my_kernel_param_0[64],
	.param .align 8 .b8 my_kernel_param_1[80],
	.param .u64 .ptr .align 1 my_kernel_param_2,
	.param .u64 .ptr .align 1 my_kernel_param_3,
	.param .u64 .ptr .align 1 my_kernel_param_4
)
{
	.reg .pred 	%p<2>;
	.reg .b16 	%rs<2>;
	.reg .b32 	%r<7>;
	.reg .b32 	%f<9>;
	.reg .b64 	%rd<48>;

	ld.param.u64 	%rd17, [my_kernel_param_1+64];
	ld.param.u64 	%rd16, [my_kernel_param_1+56];
	ld.param.u64 	%rd15, [my_kernel_param_1+48];
	ld.param.u64 	%rd14, [my_kernel_param_1+40];
	ld.param.u64 	%rd13, [my_kernel_param_1+32];
	ld.param.u64 	%rd12, [my_kernel_param_1+24];
	ld.param.u64 	%rd11, [my_kernel_param_1+16];
	ld.param.u64 	%rd10, [my_kernel_param_1+8];
	ld.param.u64 	%rd9, [my_kernel_param_1];
	ld.param.u64 	%rd8, [my_kernel_param_0+56];
	ld.param.u64 	%rd7, [my_kernel_param_0+48];
	ld.param.u64 	%rd6, [my_kernel_param_0+40];
	ld.param.u64 	%rd5, [my_kernel_param_0+32];
	ld.param.u64 	%rd4, [my_kernel_param_0+24];
	ld.param.u64 	%rd3, [my_kernel_param_0+16];
	ld.param.u64 	%rd2, [my_kernel_param_0+8];
	ld.param.u64 	%rd18, [my_kernel_param_1+72];
	ld.param.u64 	%rd20, [my_kernel_param_3];
	cvta.to.global.u64 	%rd22, %rd18;
	mov.u32 	%r2, %ctaid.x;
	mov.u32 	%r3, %ntid.x;
	mov.u32 	%r4, %tid.x;
	mad.lo.s32 	%r1, %r2, %r3, %r4;
	cvt.s64.s32 	%rd23, %r1;
	add.s64 	%rd24, %rd22, %rd23;
	ld.global.u8 	%rs1, [%rd24];
	setp.eq.s16 	%p1, %rs1, 0;
	@%p1 bra 	$L__BB1_2;
	ld.param.u64 	%rd47, [my_kernel_param_4];
	ld.param.u64 	%rd46, [my_kernel_param_2];
	cvta.to.global.u64 	%rd25, %rd17;
	cvta.to.global.u64 	%rd26, %rd16;
	cvta.to.global.u64 	%rd27, %rd15;
	cvta.to.global.u64 	%rd28, %rd14;
	cvta.to.global.u64 	%rd29, %rd13;
	cvta.to.global.u64 	%rd30, %rd12;
	cvta.to.global.u64 	%rd31, %rd11;
	cvta.to.global.u64 	%rd32, %rd10;
	cvta.to.global.u64 	%rd33, %rd9;
	cvta.to.global.u64 	%rd34, %rd47;
	mul.wide.s32 	%rd35, %r1, 4;
	add.s64 	%rd36, %rd34, %rd35;
	ld.global.u32 	%r5, [%rd36];
	add.s64 	%rd37, %rd25, %rd35;
	ld.global.f32 	%f1, [%rd37];
	add.s64 	%rd38, %rd33, %rd35;
	ld.global.f32 	%f2, [%rd38];
	add.s64 	%rd39, %rd26, %rd35;
	ld.global.u32 	%r6, [%rd39];
	add.s64 	%rd40, %rd32, %rd35;
	ld.global.f32 	%f3, [%rd40];
	add.s64 	%rd41, %rd31, %rd35;
	ld.global.f32 	%f4, [%rd41];
	add.s64 	%rd42, %rd30, %rd35;
	ld.global.f32 	%f5, [%rd42];
	add.s64 	%rd43, %rd29, %rd35;
	ld.global.f32 	%f6, [%rd43];
	add.s64 	%rd44, %rd28, %rd35;
	ld.global.f32 	%f7, [%rd44];
	add.s64 	%rd45, %rd27, %rd35;
	ld.global.f32 	%f8, [%rd45];
	{ // callseq 0, 0
	.param .b32 param0;
	st.param.b32 	[param0], %r5;
	.param .b32 param1;
	st.param.f32 	[param1], %f1;
	.param .b64 param2;
	st.param.b64 	[param2], %rd46;
	.param .b64 param3;
	st.param.b64 	[param3], %rd20;
	.param .b64 param4;
	st.param.b64 	[param4], %rd2;
	.param .b64 param5;
	st.param.b64 	[param5], %rd3;
	.param .b64 param6;
	st.param.b64 	[param6], %rd4;
	.param .b64 param7;
	st.param.b64 	[param7], %rd5;
	.param .b64 param8;
	st.param.b64 	[param8], %rd6;
	.param .b64 param9;
	st.param.b64 	[param9], %rd7;
	.param .b64 param10;
	st.param.b64 	[param10], %rd8;
	.param .b32 param11;
	st.param.f32 	[param11], %f2;
	.param .b32 param12;
	st.param.b32 	[param12], %r6;
	.param .b32 param13;
	st.param.f32 	[param13], %f3;
	.param .b32 param14;
	st.param.f32 	[param14], %f4;
	.param .b32 param15;
	st.param.f32 	[param15], %f5;
	.param .b32 param16;
	st.param.f32 	[param16], %f6;
	.param .b32 param17;
	st.param.f32 	[param17], %f7;
	.param .b32 param18;
	st.param.f32 	[param18], %f8;
	call.uni 
	reservoir_sampling, 
	(
	param0, 
	param1, 
	param2, 
	param3, 
	param4, 
	param5, 
	param6, 
	param7, 
	param8, 
	param9, 
	param10, 
	param11, 
	param12, 
	param13, 
	param14, 
	param15, 
	param16, 
	param17, 
	param18
	);
	} // callseq 0
$L__BB1_2:
	ret;

}


// ===== COMPILED SASS (sm_100) =====

	.target	sm_100

	.elftype	@"ET_EXEC"


//--------------------- .note.nv.tkinfo           --------------------------
	.section	.note.nv.tkinfo,"",@"SHT_NOTE"
	.sectionflags	@"SHF_NOTE_NV_TKINFO"
	.tkinfo
        /*0018*/ 	.word	0x00000002
        /*0030*/ 	.string	""
        /*0030*/ 	.string	"ptxas"
        /*0030*/ 	.string	"Cuda compilation tools, release 13.0, V13.0.88"
        /*0030*/ 	.string	"Build cuda_13.0.r13.0/compiler.36424714_0"
        /*0030*/ 	.string	"-arch sm_100 -m 64 "



//--------------------- .note.nv.cuinfo           --------------------------
	.section	.note.nv.cuinfo,"",@"SHT_NOTE"
	.sectionflags	@"SHF_NOTE_NV_CUINFO"
        /*0018*/ 	.short	0x0002
        /*001a*/ 	.short	0x0064
        /*001c*/ 	.short	0x0082
	.zero		2


//--------------------- .nv.info                  --------------------------
	.section	.nv.info,"",@"SHT_CUDA_INFO"
	.align	4


	//----- nvinfo : EIATTR_REGCOUNT
	.align		4
        /*0000*/ 	.byte	0x04, 0x2f
        /*0002*/ 	.short	(.L_1 - .L_0)
	.align		4
.L_0:
        /*0004*/ 	.word	index@(my_kernel)
        /*0008*/ 	.word	0x0000001e


	//----- nvinfo : EIATTR_FRAME_SIZE
	.align		4
.L_1:
        /*000c*/ 	.byte	0x04, 0x11
        /*000e*/ 	.short	(.L_3 - .L_2)
	.align		4
.L_2:
        /*0010*/ 	.word	index@($my_kernel$reservoir_sampling)
        /*0014*/ 	.word	0x00000000


	//----- nvinfo : EIATTR_FRAME_SIZE
	.align		4
.L_3:
        /*0018*/ 	.byte	0x04, 0x11
        /*001a*/ 	.short	(.L_5 - .L_4)
	.align		4
.L_4:
        /*001c*/ 	.word	index@(my_kernel)
        /*0020*/ 	.word	0x00000000


	//----- nvinfo : EIATTR_MIN_STACK_SIZE
	.align		4
.L_5:
        /*0024*/ 	.byte	0x04, 0x12
        /*0026*/ 	.short	(.L_7 - .L_6)
	.align		4
.L_6:
        /*0028*/ 	.word	index@(my_kernel)
        /*002c*/ 	.word	0x00000000
.L_7:


//--------------------- .nv.compat                --------------------------
	.section	.nv.compat,"",@"SHT_CUDA_COMPAT_INFO"
	.align	4
        /*0000*/ 	.byte	0x02, 0x09, 0x00, 0x00, 0x02, 0x02, 0x01, 0x00, 0x02, 0x05, 0x05, 0x00, 0x03, 0x07, 0x01, 0x01
        /*0010*/ 	.byte	0x02, 0x03, 0x00, 0x00, 0x02, 0x06, 0x01, 0x00, 0x04, 0x0b, 0x08, 0x00, 0x09, 0x00, 0x00, 0x00
        /*0020*/ 	.byte	0x00, 0x00, 0x00, 0x00


//--------------------- .nv.info.my_kernel        --------------------------
	.section	.nv.info.my_kernel,"",@"SHT_CUDA_INFO"
	.sectionflags	@""
	.align	4


	//----- nvinfo : EIATTR_CUDA_API_VERSION
	.align		4
        /*0000*/ 	.byte	0x04, 0x37
        /*0002*/ 	.short	(.L_9 - .L_8)
.L_8:
        /*0004*/ 	.word	0x00000082


	//----- nvinfo : EIATTR_KPARAM_INFO
	.align		4
.L_9:
        /*0008*/ 	.byte	0x04, 0x17
        /*000a*/ 	.short	(.L_11 - .L_10)
.L_10:
        /*000c*/ 	.word	0x00000000
        /*0010*/ 	.short	0x0004
        /*0012*/ 	.short	0x00a0
        /*0014*/ 	.byte	0x00, 0xf5, 0x21, 0x00


	//----- nvinfo : EIATTR_KPARAM_INFO
	.align		4
.L_11:
        /*0018*/ 	.byte	0x04, 0x17
        /*001a*/ 	.short	(.L_13 - .L_12)
.L_12:
        /*001c*/ 	.word	0x00000000
        /*0020*/ 	.short	0x0003
        /*0022*/ 	.short	0x0098
        /*0024*/ 	.byte	0x00, 0xf5, 0x21, 0x00


	//----- nvinfo : EIATTR_KPARAM_INFO
	.align		4
.L_13:
        /*0028*/ 	.byte	0x04, 0x17
        /*002a*/ 	.short	(.L_15 - .L_14)
.L_14:
        /*002c*/ 	.word	0x00000000
        /*0030*/ 	.short	0x0002
        /*0032*/ 	.short	0x0090
        /*0034*/ 	.byte	0x00, 0xf5, 0x21, 0x00


	//----- nvinfo : EIATTR_KPARAM_INFO
	.align		4
.L_15:
        /*0038*/ 	.byte	0x04, 0x17
        /*003a*/ 	.short	(.L_17 - .L_16)
.L_16:
        /*003c*/ 	.word	0x00000000
        /*0040*/ 	.short	0x0001
        /*0042*/ 	.short	0x0040
        /*0044*/ 	.byte	0x00, 0xf0, 0x41, 0x01


	//----- nvinfo : EIATTR_KPARAM_INFO
	.align		4
.L_17:
        /*0048*/ 	.byte	0x04, 0x17
        /*004a*/ 	.short	(.L_19 - .L_18)
.L_18:
        /*004c*/ 	.word	0x00000000
        /*0050*/ 	.short	0x0000
        /*0052*/ 	.short	0x0000
        /*0054*/ 	.byte	0x00, 0xf0, 0x01, 0x01


	//----- nvinfo : EIATTR_SPARSE_MMA_MASK
	.align		4
.L_19:
        /*0058*/ 	.byte	0x03, 0x50
        /*005a*/ 	.short	0x0000


	//----- nvinfo : EIATTR_MAXREG_COUNT
	.align		4
        /*005c*/ 	.byte	0x03, 0x1b
        /*005e*/ 	.short	0x00ff


	//----- nvinfo : EIATTR_MERCURY_ISA_VERSION
	.align		4
        /*0060*/ 	.byte	0x03, 0x5f
        /*0062*/ 	.short	0x0101


	//----- nvinfo : EIATTR_VRC_CTA_INIT_COUNT
	.align		4
        /*0064*/ 	.byte	0x02, 0x4a
	.zero		1
	.zero		1


	//----- nvinfo : EIATTR_EXIT_INSTR_OFFSETS
	.align		4
        /*0068*/ 	.byte	0x04, 0x1c
        /*006a*/ 	.short	(.L_21 - .L_20)


	//   ....[0]....
.L_20:
        /*006c*/ 	.word	0x000000b0


	//   ....[1]....
        /*0070*/ 	.word	0x000002e0


	//----- nvinfo : EIATTR_CRS_STACK_SIZE
	.align		4
.L_21:
        /*0074*/ 	.byte	0x04, 0x1e
        /*0076*/ 	.short	(.L_23 - .L_22)
.L_22:
        /*0078*/ 	.word	0x00000000


	//----- nvinfo : EIATTR_CBANK_PARAM_SIZE
	.align		4
.L_23:
        /*007c*/ 	.byte	0x03, 0x19
        /*007e*/ 	.short	0x00a8


	//----- nvinfo : EIATTR_PARAM_CBANK
	.align		4
        /*0080*/ 	.byte	0x04, 0x0a
        /*0082*/ 	.short	(.L_25 - .L_24)
	.align		4
.L_24:
        /*0084*/ 	.word	index@(.nv.constant0.my_kernel)
        /*0088*/ 	.short	0x0380
        /*008a*/ 	.short	0x00a8


	//----- nvinfo : EIATTR_SW_WAR
	.align		4
.L_25:
        /*008c*/ 	.byte	0x04, 0x36
        /*008e*/ 	.short	(.L_27 - .L_26)
.L_26:
        /*0090*/ 	.word	0x00000008
.L_27:


//--------------------- .nv.callgraph             --------------------------
	.section	.nv.callgraph,"",@"SHT_CUDA_CALLGRAPH"
	.align	4
	.sectionentsize	8
	.align		4
        /*0000*/ 	.word	0x00000000
	.align		4
        /*0004*/ 	.word	0xffffffff
	.align		4
        /*0008*/ 	.word	0x00000000
	.align		4
        /*000c*/ 	.word	0xfffffffe
	.align		4
        /*0010*/ 	.word	0x00000000
	.align		4
        /*0014*/ 	.word	0xfffffffd
	.align		4
        /*0018*/ 	.word	0x00000000
	.align		4
        /*001c*/ 	.word	0xfffffffc


//--------------------- .text.my_kernel           --------------------------
	.section	.text.my_kernel,"ax",@progbits
	.align	128
        .global         my_kernel
        .type           my_kernel,@function
        .size           my_kernel,(.L_x_8 - my_kernel)
        .other          my_kernel,@"STO_CUDA_ENTRY STV_DEFAULT"
my_kernel:
.text.my_kernel:
[----:B------:R-:W-:Y:S01]  /*0000*/  LDC R1, c[0x0][0x37c] ;  /* 0x0000df00ff017b82 */ /* 0x000fe20000000800 */
[----:B------:R-:W0:Y:S07]  /*0010*/  S2R R0, SR_TID.X ;  /* 0x0000000000007919 */ /* 0x000e2e0000002100 */
[----:B------:R-:W0:Y:S01]  /*0020*/  S2UR UR6, SR_CTAID.X ;  /* 0x00000000000679c3 */ /* 0x000e220000002500 */
[----:B------:R-:W1:Y:S01]  /*0030*/  LDCU.64 UR8, c[0x0][0x408] ;  /* 0x00008100ff0877ac */ /* 0x000e620008000a00 */
[----:B------:R-:W2:Y:S06]  /*0040*/  LDCU.64 UR4, c[0x0][0x358] ;  /* 0x00006b00ff0477ac */ /* 0x000eac0008000a00 */
[----:B------:R-:W0:Y:S02]  /*0050*/  LDC R15, c[0x0][0x360] ;  /* 0x0000d800ff0f7b82 */ /* 0x000e240000000800 */
[----:B0-----:R-:W-:-:S05]  /*0060*/  IMAD R15, R15, UR6, R0 ;  /* 0x000000060f0f7c24 */ /* 0x001fca000f8e0200 */
[----:B-1----:R-:W-:-:S04]  /*0070*/  IADD3 R2, P0, PT, R15, UR8, RZ ;  /* 0x000000080f027c10 */ /* 0x002fc8000ff1e0ff */
[----:B------:R-:W-:-:S05]  /*0080*/  LEA.HI.X.SX32 R3, R15, UR9, 0x1, P0 ;  /* 0x000000090f037c11 */ /* 0x000fca00080f0eff */
[----:B--2---:R-:W2:Y:S02]  /*0090*/  LDG.E.U8 R2, desc[UR4][R2.64] ;  /* 0x0000000402027981 */ /* 0x004ea4000c1e1100 */
[----:B--2---:R-:W-:-:S13]  /*00a0*/  ISETP.NE.AND P0, PT, R2, RZ, PT ;  /* 0x000000ff0200720c */ /* 0x004fda0003f05270 */
[----:B------:R-:W-:Y:S05]  /*00b0*/  @!P0 EXIT ;  /* 0x000000000000894d */ /* 0x000fea0003800000 */
[----:B------:R-:W0:Y:S08]  /*00c0*/  LDC.64 R4, c[0x0][0x3e0] ;  /* 0x0000f800ff047b82 */ /* 0x000e300000000a00 */
[----:B------:R-:W1:Y:S08]  /*00d0*/  LDC.64 R16, c[0x0][0x3f8] ;  /* 0x0000fe00ff107b82 */ /* 0x000e700000000a00 */
[----:B------:R-:W2:Y:S08]  /*00e0*/  LDC.64 R2, c[0x0][0x3d8] ;  /* 0x0000f600ff027b82 */ /* 0x000eb00000000a00 */
[----:B------:R-:W3:Y:S08]  /*00f0*/  LDC.64 R10, c[0x0][0x3f0] ;  /* 0x0000fc00ff0a7b82 */ /* 0x000ef00000000a00 */
[----:B------:R-:W4:Y:S08]  /*0100*/  LDC.64 R20, c[0x0][0x420] ;  /* 0x00010800ff147b82 */ /* 0x000f300000000a00 */
[----:B------:R-:W4:Y:S08]  /*0110*/  LDC.64 R22, c[0x0][0x400] ;  /* 0x00010000ff167b82 */ /* 0x000f300000000a00 */
[----:B------:R-:W4:Y:S08]  /*0120*/  LDC.64 R26, c[0x0][0x3c0] ;  /* 0x0000f000ff1a7b82 */ /* 0x000f300000000a00 */
[----:B------:R-:W4:Y:S08]  /*0130*/  LDC.64 R18, c[0x0][0x3c8] ;  /* 0x0000f200ff127b82 */ /* 0x000f300000000a00 */
[----:B------:R-:W4:Y:S08]  /*0140*/  LDC.64 R12, c[0x0][0x3d0] ;  /* 0x0000f400ff0c7b82 */ /* 0x000f300000000a00 */
[----:B------:R-:W4:Y:S01]  /*0150*/  LDC.64 R8, c[0x0][0x3e8] ;  /* 0x0000fa00ff087b82 */ /* 0x000f220000000a00 */
[----:B0-----:R-:W-:-:S04]  /*0160*/  IMAD.WIDE R4, R15, 0x4, R4 ;  /* 0x000000040f047825 */ /* 0x001fc800078e0204 */
[C---:B-1----:R-:W-:Y:S02]  /*0170*/  IMAD.WIDE R16, R15.reuse, 0x4, R16 ;  /* 0x000000040f107825 */ /* 0x042fe400078e0210 */
[----:B------:R0:W5:Y:S02]  /*0180*/  LDG.E R5, desc[UR4][R4.64] ;  /* 0x0000000404057981 */ /* 0x000164000c1e1900 */
[C---:B--2---:R-:W-:Y:S02]  /*0190*/  IMAD.WIDE R2, R15.reuse, 0x4, R2 ;  /* 0x000000040f027825 */ /* 0x044fe400078e0202 */
[----:B------:R0:W5:Y:S02]  /*01a0*/  LDG.E R16, desc[UR4][R16.64] ;  /* 0x0000000410107981 */ /* 0x000164000c1e1900 */
[C---:B---3--:R-:W-:Y:S02]  /*01b0*/  IMAD.WIDE R10, R15.reuse, 0x4, R10 ;  /* 0x000000040f0a7825 */ /* 0x048fe400078e020a */
[----:B------:R0:W5:Y:S02]  /*01c0*/  LDG.E R3, desc[UR4][R2.64] ;  /* 0x0000000402037981 */ /* 0x000164000c1e1900 */
[----:B----4-:R-:W-:-:S02]  /*01d0*/  IMAD.WIDE R20, R15, 0x4, R20 ;  /* 0x000000040f147825 */ /* 0x010fc400078e0214 */
[----:B------:R0:W5:Y:S02]  /*01e0*/  LDG.E R10, desc[UR4][R10.64] ;  /* 0x000000040a0a7981 */ /* 0x000164000c1e1900 */
[C---:B------:R-:W-:Y:S02]  /*01f0*/  IMAD.WIDE R22, R15.reuse, 0x4, R22 ;  /* 0x000000040f167825 */ /* 0x040fe400078e0216 */
[----:B------:R0:W5:Y:S02]  /*0200*/  LDG.E R7, desc[UR4][R20.64] ;  /* 0x0000000414077981 */ /* 0x000164000c1e1900 */
[C---:B------:R-:W-:Y:S02]  /*0210*/  IMAD.WIDE R26, R15.reuse, 0x4, R26 ;  /* 0x000000040f1a7825 */ /* 0x040fe400078e021a */
[----:B------:R0:W5:Y:S02]  /*0220*/  LDG.E R6, desc[UR4][R22.64] ;  /* 0x0000000416067981 */ /* 0x000164000c1e1900 */
[----:B------:R-:W-:-:S02]  /*0230*/  IMAD.WIDE R18, R15, 0x4, R18 ;  /* 0x000000040f127825 */ /* 0x000fc400078e0212 */
[----:B------:R0:W5:Y:S02]  /*0240*/  LDG.E R14, desc[UR4][R26.64] ;  /* 0x000000041a0e7981 */ /* 0x000164000c1e1900 */
[C---:B------:R-:W-:Y:S02]  /*0250*/  IMAD.WIDE R12, R15.reuse, 0x4, R12 ;  /* 0x000000040f0c7825 */ /* 0x040fe400078e020c */
[----:B------:R0:W5:Y:S02]  /*0260*/  LDG.E R25, desc[UR4][R18.64] ;  /* 0x0000000412197981 */ /* 0x000164000c1e1900 */
[----:B------:R-:W-:Y:S02]  /*0270*/  IMAD.WIDE R8, R15, 0x4, R8 ;  /* 0x000000040f087825 */ /* 0x000fe400078e0208 */
[----:B------:R0:W5:Y:S04]  /*0280*/  LDG.E R24, desc[UR4][R12.64] ;  /* 0x000000040c187981 */ /* 0x000168000c1e1900 */
[----:B------:R0:W5:Y:S01]  /*0290*/  LDG.E R4, desc[UR4][R8.64] ;  /* 0x0000000408047981 */ /* 0x000162000c1e1900 */
[----:B------:R-:W-:Y:S01]  /*02a0*/  BSSY.RECONVERGENT B0, `(.L_x_0) ;  /* 0x0000003000007945 */ /* 0x000fe20003800200 */
[----:B------:R-:W-:-:S07]  /*02b0*/  MOV R0, 0x2d0 ;  /* 0x000002d000007802 */ /* 0x000fce0000000f00 */
[----:B0----5:R-:W-:Y:S05]  /*02c0*/  CALL.REL.NOINC `($my_kernel$reservoir_sampling) ;  /* 0x0000000000087944 */ /* 0x021fea0003c00000 */
[----:B------:R-:W-:Y:S05]  /*02d0*/  BSYNC.RECONVERGENT B0 ;  /* 0x0000000000007941 */ /* 0x000fea0003800200 */
.L_x_0:
[----:B------:R-:W-:Y:S05]  /*02e0*/  EXIT ;  /* 0x000000000000794d */ /* 0x000fea0003800000 */
        .type           $my_kernel$reservoir_sampling,@function
        .size           $my_kernel$reservoir_sampling,(.L_x_8 - $my_kernel$reservoir_sampling)
$my_kernel$reservoir_sampling:
[----:B------:R-:W0:Y:S01]  /*02f0*/  S2R R2, SR_TID.X ;  /* 0x0000000000027919 */ /* 0x000e220000002100 */
[----:B------:R-:W0:Y:S01]  /*0300*/  S2UR UR6, SR_CTAID.X ;  /* 0x00000000000679c3 */ /* 0x000e220000002500 */
[----:B------:R-:W-:Y:S01]  /*0310*/  MOV R17, R6 ;  /* 0x0000000600117202 */ /* 0x000fe20000000f00 */
[----:B------:R-:W-:Y:S01]  /*0320*/  BSSY B1, `(.L_x_1) ;  /* 0x0000013000017945 */ /* 0x000fe20003800000 */
[----:B------:R-:W-:Y:S01]  /*0330*/  MOV R6, R3 ;  /* 0x0000000300067202 */ /* 0x000fe20000000f00 */
[----:B------:R-:W1:Y:S01]  /*0340*/  LDCU.64 UR4, c[0x0][0x358] ;  /* 0x00006b00ff0477ac */ /* 0x000e620008000a00 */
[----:B------:R-:W-:-:S03]  /*0350*/  MOV R3, R10 ;  /* 0x0000000a00037202 */ /* 0x000fc60000000f00 */
[----:B------:R-:W0:Y:S08]  /*0360*/  LDC R15, c[0x0][0x360] ;  /* 0x0000d800ff0f7b82 */ /* 0x000e300000000800 */
[----:B------:R-:W2:Y:S01]  /*0370*/  LDC.64 R12, c[0x0][0x418] ;  /* 0x00010600ff0c7b82 */ /* 0x000ea20000000a00 */
[----:B0-----:R-:W-:Y:S01]  /*0380*/  IMAD R15, R15, UR6, R2 ;  /* 0x000000060f0f7c24 */ /* 0x001fe2000f8e0202 */
[----:B------:R-:W-:Y:S01]  /*0390*/  MOV R2, R16 ;  /* 0x0000001000027202 */ /* 0x000fe20000000f00 */
[----:B-12---:R-:W-:-:S07]  /*03a0*/  IMAD.WIDE.U32 R12, R7, 0x8, R12 ;  /* 0x00000008070c7825 */ /* 0x006fce00078e000c */
.L_x_2:
[----:B------:R-:W2:Y:S01]  /*03b0*/  LDG.E.64 R8, desc[UR4][R12.64] ;  /* 0x000000040c087981 */ /* 0x000ea2000c1e1b00 */
[----:B------:R-:W-:Y:S05]  /*03c0*/  YIELD ;  /* 0x0000000000007946 */ /* 0x000fea0003800000 */
[----:B--2---:R-:W-:Y:S01]  /*03d0*/  FMUL R11, R17, R8 ;  /* 0x00000008110b7220 */ /* 0x004fe20000400000 */
[----:B------:R-:W-:-:S04]  /*03e0*/  FADD R10, R14, R8 ;  /* 0x000000080e0a7221 */ /* 0x000fc80000000000 */
[----:B------:R-:W-:-:S04]  /*03f0*/  FSETP.GEU.AND P1, PT, R11, R14, PT ;  /* 0x0000000e0b00720b */ /* 0x000fc80003f2e000 */
[----:B------:R-:W-:-:S06]  /*0400*/  SEL R11, R15, R9, !P1 ;  /* 0x000000090f0b7207 */ /* 0x000fcc0004800000 */
[----:B------:R-:W2:Y:S02]  /*0410*/  ATOMG.E.CAS.64.STRONG.GPU PT, R10, [R12], R8, R10 ;  /* 0x000000080c0a73a9 */ /* 0x000ea400001ee50a */
[----:B--2---:R-:W-:-:S04]  /*0420*/  ISETP.NE.U32.AND P0, PT, R10, R8, PT ;  /* 0x000000080a00720c */ /* 0x004fc80003f05070 */
[----:B------:R-:W-:-:S13]  /*0430*/  ISETP.NE.AND.EX P0, PT, R11, R9, PT, P0 ;  /* 0x000000090b00720c */ /* 0x000fda0003f05300 */
[----:B------:R-:W-:Y:S05]  /*0440*/  @P0 BRA `(.L_x_2) ;  /* 0xfffffffc00d80947 */ /* 0x000fea000383ffff */
[----:B------:R-:W-:Y:S05]  /*0450*/  BSYNC B1 ;  /* 0x0000000000017941 */ /* 0x000fea0003800000 */
.L_x_1:
[----:B------:R-:W-:Y:S01]  /*0460*/  HFMA2 R9, -RZ, RZ, 0, 0 ;  /* 0x00000000ff097431 */ /* 0x000fe200000001ff */
[----:B------:R-:W-:-:S04]  /*0470*/  MOV R8, R0 ;  /* 0x0000000000087202 */ /* 0x000fc80000000f00 */
[----:B------:R-:W-:Y:S05]  /*0480*/  @P1 RET.REL.NODEC R8 `(my_kernel) ;  /* 0xfffffff808dc1950 */ /* 0x000fea0003c3ffff */
[----:B------:R-:W0:Y:S01]  /*0490*/  LDC.64 R8, c[0x0][0x410] ;  /* 0x00010400ff087b82 */ /* 0x000e220000000a00 */
[----:B------:R-:W-:Y:S01]  /*04a0*/  BSSY B1, `(.L_x_3) ;  /* 0x0000007000017945 */ /* 0x000fe20003800000 */
[----:B------:R-:W-:Y:S01]  /*04b0*/  MOV R11, 0x1 ;  /* 0x00000001000b7802 */ /* 0x000fe20000000f00 */
[----:B0-----:R-:W-:-:S07]  /*04c0*/  IMAD.WIDE.U32 R8, R7, 0x4, R8 ;  /* 0x0000000407087825 */ /* 0x001fce00078e0008 */
.L_x_4:
[----:B------:R-:W-:Y:S05]  /*04d0*/  YIELD ;  /* 0x0000000000007946 */ /* 0x000fea0003800000 */
[----:B------:R-:W2:Y:S02]  /*04e0*/  ATOMG.E.EXCH.STRONG.GPU PT, R10, desc[UR4][R8.64], R11 ;  /* 0x8000000b080a79a8 */ /* 0x000ea4000c1ef104 */
[----:B--2---:R-:W-:-:S13]  /*04f0*/  ISETP.NE.AND P0, PT, R10, 0x1, PT ;  /* 0x000000010a00780c */ /* 0x004fda0003f05270 */
[----:B------:R-:W-:Y:S05]  /*0500*/  @!P0 BRA `(.L_x_4) ;  /* 0xfffffffc00f08947 */ /* 0x000fea000383ffff */
[----:B------:R-:W-:Y:S05]  /*0510*/  BSYNC B1 ;  /* 0x0000000000017941 */ /* 0x000fea0003800000 */
.L_x_3:
[----:B------:R-:W2:Y:S01]  /*0520*/  LDG.E R12, desc[UR4][R12.64+0x4] ;  /* 0x000004040c0c7981 */ /* 0x000ea2000c1e1900 */
[----:B------:R-:W-:Y:S01]  /*0530*/  BSSY.RECONVERGENT B1, `(.L_x_5) ;  /* 0x0000018000017945 */ /* 0x000fe20003800200 */
[----:B--2---:R-:W-:-:S13]  /*0540*/  ISETP.NE.AND P0, PT, R15, R12, PT ;  /* 0x0000000c0f00720c */ /* 0x004fda0003f05270 */
[----:B------:R-:W-:Y:S05]  /*0550*/  @P0 BRA `(.L_x_6) ;  /* 0x0000000000540947 */ /* 0x000fea0003800000 */
[----:B------:R-:W0:Y:S08]  /*0560*/  LDC.64 R10, c[0x0][0x390] ;  /* 0x0000e400ff0a7b82 */ /* 0x000e300000000a00 */
[----:B------:R-:W1:Y:S08]  /*0570*/  LDC.64 R12, c[0x0][0x398] ;  /* 0x0000e600ff0c7b82 */ /* 0x000e700000000a00 */
[----:B------:R-:W2:Y:S08]  /*0580*/  LDC.64 R14, c[0x0][0x3a0] ;  /* 0x0000e800ff0e7b82 */ /* 0x000eb00000000a00 */
[----:B------:R-:W3:Y:S01]  /*0590*/  LDC.64 R16, c[0x0][0x3a8] ;  /* 0x0000ea00ff107b82 */ /* 0x000ee20000000a00 */
[----:B0-----:R-:W-:-:S05]  /*05a0*/  IMAD.WIDE.U32 R10, R7, 0x4, R10 ;  /* 0x00000004070a7825 */ /* 0x001fca00078e000a */
[----:B------:R0:W-:Y:S02]  /*05b0*/  STG.E desc[UR4][R10.64], R25 ;  /* 0x000000190a007986 */ /* 0x0001e4000c101904 */
[----:B------:R-:W4:Y:S01]  /*05c0*/  LDC.64 R18, c[0x0][0x3b0] ;  /* 0x0000ec00ff127b82 */ /* 0x000f220000000a00 */
[----:B-1----:R-:W-:-:S05]  /*05d0*/  IMAD.WIDE.U32 R12, R7, 0x4, R12 ;  /* 0x00000004070c7825 */ /* 0x002fca00078e000c */
[----:B------:R0:W-:Y:S02]  /*05e0*/  STG.E desc[UR4][R12.64], R24 ;  /* 0x000000180c007986 */ /* 0x0001e4000c101904 */
[----:B------:R-:W1:Y:S01]  /*05f0*/  LDC.64 R20, c[0x0][0x3b8] ;  /* 0x0000ee00ff147b82 */ /* 0x000e620000000a00 */
[----:B--2---:R-:W-:-:S05]  /*0600*/  IMAD.WIDE.U32 R14, R7, 0x4, R14 ;  /* 0x00000004070e7825 */ /* 0x004fca00078e000e */
[----:B------:R0:W-:Y:S02]  /*0610*/  STG.E desc[UR4][R14.64], R6 ;  /* 0x000000060e007986 */ /* 0x0001e4000c101904 */
[----:B------:R-:W2:Y:S01]  /*0620*/  LDC.64 R22, c[0x0][0x388] ;  /* 0x0000e200ff167b82 */ /* 0x000ea20000000a00 */
[----:B---3--:R-:W-:-:S05]  /*0630*/  IMAD.WIDE.U32 R16, R7, 0x4, R16 ;  /* 0x0000000407107825 */ /* 0x008fca00078e0010 */
[----:B------:R0:W-:Y:S01]  /*0640*/  STG.E desc[UR4][R16.64], R5 ;  /* 0x0000000510007986 */ /* 0x0001e2000c101904 */
[----:B----4-:R-:W-:-:S05]  /*0650*/  IMAD.WIDE.U32 R18, R7, 0x4, R18 ;  /* 0x0000000407127825 */ /* 0x010fca00078e0012 */
[----:B------:R0:W-:Y:S01]  /*0660*/  STG.E desc[UR4][R18.64], R4 ;  /* 0x0000000412007986 */ /* 0x0001e2000c101904 */
[----:B-1----:R-:W-:-:S05]  /*0670*/  IMAD.WIDE.U32 R20, R7, 0x4, R20 ;  /* 0x0000000407147825 */ /* 0x002fca00078e0014 */
[----:B------:R0:W-:Y:S01]  /*0680*/  STG.E desc[UR4][R20.64], R3 ;  /* 0x0000000314007986 */ /* 0x0001e2000c101904 */
[----:B--2---:R-:W-:-:S05]  /*0690*/  IMAD.WIDE.U32 R22, R7, 0x4, R22 ;  /* 0x0000000407167825 */ /* 0x004fca00078e0016 */
[----:B------:R0:W-:Y:S02]  /*06a0*/  STG.E desc[UR4][R22.64], R2 ;  /* 0x0000000216007986 */ /* 0x0001e4000c101904 */
.L_x_6:
[----:B------:R-:W-:Y:S05]  /*06b0*/  BSYNC.RECONVERGENT B1 ;  /* 0x0000000000017941 */ /* 0x000fea0003800200 */
.L_x_5:
[----:B0-----:R-:W-:Y:S01]  /*06c0*/  HFMA2 R3, -RZ, RZ, 0, 0 ;  /* 0x00000000ff037431 */ /* 0x001fe200000001ff */
[----:B------:R-:W-:Y:S01]  /*06d0*/  MOV R2, R0 ;  /* 0x0000000000027202 */ /* 0x000fe20000000f00 */
[----:B------:R0:W0:Y:S03]  /*06e0*/  ATOMG.E.EXCH.STRONG.GPU PT, RZ, desc[UR4][R8.64], RZ ;  /* 0x800000ff08ff79a8 */ /* 0x000026000c1ef104 */
[----:B0-----:R-:W-:Y:S05]  /*06f0*/  RET.REL.NODEC R2 `(my_kernel) ;  /* 0xfffffff802407950 */ /* 0x001fea0003c3ffff */
.L_x_7:
[----:B------:R-:W-:-:S00]  /*0700*/  BRA `(.L_x_7) ;  /* 0xfffffffc00fc7947 */ /* 0x000fc0000383ffff */
[----:B------:R-:W-:-:S00]  /*0710*/  NOP ;  /* 0x0000000000007918 */ /* 0x000fc00000000000 */
        /* <DEDUP_REMOVED lines=14> */
.L_x_8:


//--------------------- .nv.shared.reserved.0     --------------------------
	.section	.nv.shared.reserved.0,"aw",@nobits
	.weak		__nv_reservedSMEM_offset_0_alias
	.size		__nv_reservedSMEM_offset_0_alias, 0, 64
	.other		__nv_reservedSMEM_offset_0_alias,@"STO_CUDA_RESERVED_SHARED STV_DEFAULT"
__nv_reservedSMEM_offset_0_alias:
	.zero		0
	.zero		64


//--------------------- .nv.constant0.my_kernel   --------------------------
	.section	.nv.constant0.my_kernel,"a",@progbits
	.sectionflags	@""
	.align	4
.nv.constant0.my_kernel:
	.zero		1064


//--------------------- SYMBOLS --------------------------

	.type		.nv.reservedSmem.offset0,@object
	.size		.nv.reservedSmem.offset0,0x4
